//
// Generated by NVIDIA NVVM Compiler
//
// Compiler Build ID: CL-36424714
// Cuda compilation tools, release 13.0, V13.0.88
// Based on NVVM 20.0.0
//

.version 9.0
.target sm_100
.address_size 64

	// .globl	_Z10bubbleSortPfi

.visible .entry _Z10bubbleSortPfi(
	.param .u64 .ptr .align 1 _Z10bubbleSortPfi_param_0,
	.param .u32 _Z10bubbleSortPfi_param_1
)
{
	.reg .pred 	%p<26>;
	.reg .b16 	%rs<17>;
	.reg .b32 	%r<32>;
	.reg .b32 	%f<53>;
	.reg .b64 	%rd<17>;

	ld.param.u64 	%rd10, [_Z10bubbleSortPfi_param_0];
	ld.param.u32 	%r18, [_Z10bubbleSortPfi_param_1];
	cvta.to.global.u64 	%rd1, %rd10;
	add.s32 	%r1, %r18, -1;
	setp.lt.s32 	%p1, %r18, 2;
	@%p1 bra 	$L__BB0_44;
	add.s32 	%r2, %r18, -2;
	cvt.u16.u32 	%rs1, %r18;
	add.s64 	%rd2, %rd1, 16;
	mov.b32 	%r26, 0;
	mov.b16 	%rs15, 0;
	mov.u16 	%rs16, %rs15;
$L__BB0_2:
	mov.u32 	%r28, %r26;
	sub.s32 	%r4, %r1, %r28;
	sub.s32 	%r20, %r2, %r28;
	add.s32 	%r26, %r28, 1;
	mul.wide.u32 	%rd11, %r28, 4;
	add.s64 	%rd3, %rd1, %rd11;
	setp.lt.u32 	%p2, %r20, 7;
	mov.u32 	%r30, %r26;
	@%p2 bra 	$L__BB0_22;
	and.b32  	%r21, %r4, -8;
	neg.s32 	%r27, %r21;
	add.s64 	%rd16, %rd2, %rd11;
$L__BB0_4:
	.pragma "nounroll";
	ld.global.f32 	%f43, [%rd3];
	ld.global.f32 	%f2, [%rd16+-12];
	setp.leu.f32 	%p3, %f43, %f2;
	@%p3 bra 	$L__BB0_6;
	st.global.f32 	[%rd3], %f2;
	st.global.f32 	[%rd16+-12], %f43;
	ld.global.f32 	%f43, [%rd3];
$L__BB0_6:
	ld.global.f32 	%f5, [%rd16+-8];
	setp.leu.f32 	%p4, %f43, %f5;
	@%p4 bra 	$L__BB0_8;
	st.global.f32 	[%rd3], %f5;
	st.global.f32 	[%rd16+-8], %f43;
	ld.global.f32 	%f43, [%rd3];
$L__BB0_8:
	ld.global.f32 	%f8, [%rd16+-4];
	setp.leu.f32 	%p5, %f43, %f8;
	@%p5 bra 	$L__BB0_10;
	st.global.f32 	[%rd3], %f8;
	st.global.f32 	[%rd16+-4], %f43;
	ld.global.f32 	%f43, [%rd3];
$L__BB0_10:
	ld.global.f32 	%f11, [%rd16];
	setp.leu.f32 	%p6, %f43, %f11;
	@%p6 bra 	$L__BB0_12;
	st.global.f32 	[%rd3], %f11;
	st.global.f32 	[%rd16], %f43;
	ld.global.f32 	%f43, [%rd3];
$L__BB0_12:
	ld.global.f32 	%f14, [%rd16+4];
	setp.leu.f32 	%p7, %f43, %f14;
	@%p7 bra 	$L__BB0_14;
	st.global.f32 	[%rd3], %f14;
	st.global.f32 	[%rd16+4], %f43;
	ld.global.f32 	%f43, [%rd3];
$L__BB0_14:
	ld.global.f32 	%f17, [%rd16+8];
	setp.leu.f32 	%p8, %f43, %f17;
	@%p8 bra 	$L__BB0_16;
	st.global.f32 	[%rd3], %f17;
	st.global.f32 	[%rd16+8], %f43;
	ld.global.f32 	%f43, [%rd3];
$L__BB0_16:
	ld.global.f32 	%f20, [%rd16+12];
	setp.leu.f32 	%p9, %f43, %f20;
	@%p9 bra 	$L__BB0_18;
	st.global.f32 	[%rd3], %f20;
	st.global.f32 	[%rd16+12], %f43;
	ld.global.f32 	%f43, [%rd3];
$L__BB0_18:
	ld.global.f32 	%f23, [%rd16+16];
	setp.leu.f32 	%p10, %f43, %f23;
	@%p10 bra 	$L__BB0_20;
	st.global.f32 	[%rd3], %f23;
	st.global.f32 	[%rd16+16], %f43;
$L__BB0_20:
	add.s32 	%r28, %r28, 8;
	add.s32 	%r27, %r27, 8;
	add.s64 	%rd16, %rd16, 32;
	setp.ne.s32 	%p11, %r27, 0;
	@%p11 bra 	$L__BB0_4;
	add.s32 	%r30, %r28, 1;
$L__BB0_22:
	and.b32  	%r22, %r4, 7;
	setp.eq.s32 	%p12, %r22, 0;
	@%p12 bra 	$L__BB0_43;
	not.b16 	%rs10, %rs16;
	add.s16 	%rs11, %rs10, %rs1;
	cvt.u32.u16 	%r23, %rs11;
	and.b32  	%r13, %r23, 7;
	add.s32 	%r24, %r13, -1;
	setp.lt.u32 	%p13, %r24, 3;
	@%p13 bra 	$L__BB0_33;
	ld.global.f32 	%f50, [%rd3];
	mul.wide.u32 	%rd13, %r30, 4;
	add.s64 	%rd7, %rd1, %rd13;
	ld.global.f32 	%f25, [%rd7];
	setp.leu.f32 	%p14, %f50, %f25;
	@%p14 bra 	$L__BB0_26;
	st.global.f32 	[%rd3], %f25;
	st.global.f32 	[%rd7], %f50;
	ld.global.f32 	%f50, [%rd3];
$L__BB0_26:
	ld.global.f32 	%f28, [%rd7+4];
	setp.leu.f32 	%p15, %f50, %f28;
	@%p15 bra 	$L__BB0_28;
	st.global.f32 	[%rd3], %f28;
	st.global.f32 	[%rd7+4], %f50;
	ld.global.f32 	%f50, [%rd3];
$L__BB0_28:
	ld.global.f32 	%f31, [%rd7+8];
	setp.leu.f32 	%p16, %f50, %f31;
	@%p16 bra 	$L__BB0_30;
	st.global.f32 	[%rd3], %f31;
	st.global.f32 	[%rd7+8], %f50;
	ld.global.f32 	%f50, [%rd3];
$L__BB0_30:
	ld.global.f32 	%f34, [%rd7+12];
	setp.leu.f32 	%p17, %f50, %f34;
	@%p17 bra 	$L__BB0_32;
	st.global.f32 	[%rd3], %f34;
	st.global.f32 	[%rd7+12], %f50;
$L__BB0_32:
	add.s32 	%r30, %r30, 4;
$L__BB0_33:
	and.b32  	%r25, %r13, 3;
	setp.eq.s32 	%p18, %r25, 0;
	@%p18 bra 	$L__BB0_43;
	xor.b16  	%rs12, %rs15, 3;
	add.s16 	%rs5, %rs12, %rs1;
	and.b16  	%rs13, %rs5, 3;
	setp.eq.s16 	%p19, %rs13, 1;
	@%p19 bra 	$L__BB0_40;
	ld.global.f32 	%f52, [%rd3];
	mul.wide.u32 	%rd14, %r30, 4;
	add.s64 	%rd8, %rd1, %rd14;
	ld.global.f32 	%f36, [%rd8];
	setp.leu.f32 	%p20, %f52, %f36;
	@%p20 bra 	$L__BB0_37;
	st.global.f32 	[%rd3], %f36;
	st.global.f32 	[%rd8], %f52;
	ld.global.f32 	%f52, [%rd3];
$L__BB0_37:
	ld.global.f32 	%f39, [%rd8+4];
	setp.leu.f32 	%p21, %f52, %f39;
	@%p21 bra 	$L__BB0_39;
	st.global.f32 	[%rd3], %f39;
	st.global.f32 	[%rd8+4], %f52;
$L__BB0_39:
	add.s32 	%r30, %r30, 2;
$L__BB0_40:
	and.b16  	%rs14, %rs5, 1;
	setp.eq.b16 	%p22, %rs14, 1;
	not.pred 	%p23, %p22;
	@%p23 bra 	$L__BB0_43;
	ld.global.f32 	%f40, [%rd3];
	mul.wide.u32 	%rd15, %r30, 4;
	add.s64 	%rd9, %rd1, %rd15;
	ld.global.f32 	%f41, [%rd9];
	setp.leu.f32 	%p24, %f40, %f41;
	@%p24 bra 	$L__BB0_43;
	st.global.f32 	[%rd3], %f41;
	st.global.f32 	[%rd9], %f40;
$L__BB0_43:
	setp.ne.s32 	%p25, %r26, %r1;
	add.s16 	%rs16, %rs16, 1;
	add.s16 	%rs15, %rs15, 1;
	@%p25 bra 	$L__BB0_2;
$L__BB0_44:
	ret;

}


// ===== COMPILED SASS (sm_100) =====

	.target	sm_100

	.elftype	@"ET_EXEC"


//--------------------- .note.nv.tkinfo           --------------------------
	.section	.note.nv.tkinfo,"",@"SHT_NOTE"
	.sectionflags	@"SHF_NOTE_NV_TKINFO"
	.tkinfo
        /*0018*/ 	.word	0x00000002
        /*0030*/ 	.string	""
        /*0030*/ 	.string	"ptxas"
        /*0030*/ 	.string	"Cuda compilation tools, release 13.0, V13.0.88"
        /*0030*/ 	.string	"Build cuda_13.0.r13.0/compiler.36424714_0"
        /*0030*/ 	.string	"-arch sm_100 -m 64 "



//--------------------- .note.nv.cuinfo           --------------------------
	.section	.note.nv.cuinfo,"",@"SHT_NOTE"
	.sectionflags	@"SHF_NOTE_NV_CUINFO"
        /*0018*/ 	.short	0x0002
        /*001a*/ 	.short	0x0064
        /*001c*/ 	.short	0x0082
	.zero		2


//--------------------- .nv.info                  --------------------------
	.section	.nv.info,"",@"SHT_CUDA_INFO"
	.align	4


	//----- nvinfo : EIATTR_REGCOUNT
	.align		4
        /*0000*/ 	.byte	0x04, 0x2f
        /*0002*/ 	.short	(.L_1 - .L_0)
	.align		4
.L_0:
        /*0004*/ 	.word	index@(_Z10bubbleSortPfi)
        /*0008*/ 	.word	0x00000014


	//----- nvinfo : EIATTR_FRAME_SIZE
	.align		4
.L_1:
        /*000c*/ 	.byte	0x04, 0x11
        /*000e*/ 	.short	(.L_3 - .L_2)
	.align		4
.L_2:
        /*0010*/ 	.word	index@(_Z10bubbleSortPfi)
        /*0014*/ 	.word	0x00000000


	//----- nvinfo : EIATTR_MIN_STACK_SIZE
	.align		4
.L_3:
        /*0018*/ 	.byte	0x04, 0x12
        /*001a*/ 	.short	(.L_5 - .L_4)
	.align		4
.L_4:
        /*001c*/ 	.word	index@(_Z10bubbleSortPfi)
        /*0020*/ 	.word	0x00000000
.L_5:


//--------------------- .nv.compat                --------------------------
	.section	.nv.compat,"",@"SHT_CUDA_COMPAT_INFO"
	.align	4
        /*0000*/ 	.byte	0x02, 0x09, 0x00, 0x00, 0x02, 0x02, 0x01, 0x00, 0x02, 0x05, 0x05, 0x00, 0x03, 0x07, 0x01, 0x01
        /*0010*/ 	.byte	0x02, 0x03, 0x00, 0x00, 0x02, 0x06, 0x01, 0x00, 0x04, 0x0b, 0x08, 0x00, 0x09, 0x00, 0x00, 0x00
        /*0020*/ 	.byte	0x00, 0x00, 0x00, 0x00


//--------------------- .nv.info._Z10bubbleSortPfi --------------------------
	.section	.nv.info._Z10bubbleSortPfi,"",@"SHT_CUDA_INFO"
	.sectionflags	@""
	.align	4


	//----- nvinfo : EIATTR_CUDA_API_VERSION
	.align		4
        /*0000*/ 	.byte	0x04, 0x37
        /*0002*/ 	.short	(.L_7 - .L_6)
.L_6:
        /*0004*/ 	.word	0x00000082


	//----- nvinfo : EIATTR_KPARAM_INFO
	.align		4
.L_7:
        /*0008*/ 	.byte	0x04, 0x17
        /*000a*/ 	.short	(.L_9 - .L_8)
.L_8:
        /*000c*/ 	.word	0x00000000
        /*0010*/ 	.short	0x0001
        /*0012*/ 	.short	0x0008
        /*0014*/ 	.byte	0x00, 0xf0, 0x11, 0x00


	//----- nvinfo : EIATTR_KPARAM_INFO
	.align		4
.L_9:
        /*0018*/ 	.byte	0x04, 0x17
        /*001a*/ 	.short	(.L_11 - .L_10)
.L_10:
        /*001c*/ 	.word	0x00000000
        /*0020*/ 	.short	0x0000
        /*0022*/ 	.short	0x0000
        /*0024*/ 	.byte	0x00, 0xf5, 0x21, 0x00


	//----- nvinfo : EIATTR_SPARSE_MMA_MASK
	.align		4
.L_11:
        /*0028*/ 	.byte	0x03, 0x50
        /*002a*/ 	.short	0x0000


	//----- nvinfo : EIATTR_MAXREG_COUNT
	.align		4
        /*002c*/ 	.byte	0x03, 0x1b
        /*002e*/ 	.short	0x00ff


	//----- nvinfo : EIATTR_MERCURY_ISA_VERSION
	.align		4
        /*0030*/ 	.byte	0x03, 0x5f
        /*0032*/ 	.short	0x0101


	//----- nvinfo : EIATTR_VRC_CTA_INIT_COUNT
	.align		4
        /*0034*/ 	.byte	0x02, 0x4a
	.zero		1
	.zero		1


	//----- nvinfo : EIATTR_EXIT_INSTR_OFFSETS
	.align		4
        /*0038*/ 	.byte	0x04, 0x1c
        /*003a*/ 	.short	(.L_13 - .L_12)


	//   ....[0]....
.L_12:
        /*003c*/ 	.word	0x00000030


	//   ....[1]....
        /*0040*/ 	.word	0x00000920


	//----- nvinfo : EIATTR_CBANK_PARAM_SIZE
	.align		4
.L_13:
        /*0044*/ 	.byte	0x03, 0x19
        /*0046*/ 	.short	0x000c


	//----- nvinfo : EIATTR_PARAM_CBANK
	.align		4
        /*0048*/ 	.byte	0x04, 0x0a
        /*004a*/ 	.short	(.L_15 - .L_14)
	.align		4
.L_14:
        /*004c*/ 	.word	index@(.nv.constant0._Z10bubbleSortPfi)
        /*0050*/ 	.short	0x0380
        /*0052*/ 	.short	0x000c


	//----- nvinfo : EIATTR_SW_WAR
	.align		4
.L_15:
        /*0054*/ 	.byte	0x04, 0x36
        /*0056*/ 	.short	(.L_17 - .L_16)
.L_16:
        /*0058*/ 	.word	0x00000008
.L_17:


//--------------------- .nv.callgraph             --------------------------
	.section	.nv.callgraph,"",@"SHT_CUDA_CALLGRAPH"
	.align	4
	.sectionentsize	8
	.align		4
        /*0000*/ 	.word	0x00000000
	.align		4
        /*0004*/ 	.word	0xffffffff
	.align		4
        /*0008*/ 	.word	0x00000000
	.align		4
        /*000c*/ 	.word	0xfffffffe
	.align		4
        /*0010*/ 	.word	0x00000000
	.align		4
        /*0014*/ 	.word	0xfffffffd
	.align		4
        /*0018*/ 	.word	0x00000000
	.align		4
        /*001c*/ 	.word	0xfffffffc


//--------------------- .text._Z10bubbleSortPfi   --------------------------
	.section	.text._Z10bubbleSortPfi,"ax",@progbits
	.align	128
        .global         _Z10bubbleSortPfi
        .type           _Z10bubbleSortPfi,@function
        .size           _Z10bubbleSortPfi,(.L_x_7 - _Z10bubbleSortPfi)
        .other          _Z10bubbleSortPfi,@"STO_CUDA_ENTRY STV_DEFAULT"
_Z10bubbleSortPfi:
.text._Z10bubbleSortPfi:
[----:B------:R-:W-:Y:S08]  /*0000*/  LDC R1, c[0x0][0x37c] ;  /* 0x0000df00ff017b82 */ /* 0x000ff00000000800 */
[----:B------:R-:W0:Y:S02]  /*0010*/  LDC R6, c[0x0][0x388] ;  /* 0x0000e200ff067b82 */ /* 0x000e240000000800 */
[----:B0-----:R-:W-:-:S13]  /*0020*/  ISETP.GE.AND P0, PT, R6, 0x2, PT ;  /* 0x000000020600780c */ /* 0x001fda0003f06270 */
[----:B------:R-:W-:Y:S05]  /*0030*/  @!P0 EXIT ;  /* 0x000000000000894d */ /* 0x000fea0003800000 */
[----:B------:R-:W0:Y:S01]  /*0040*/  LDCU.64 UR4, c[0x0][0x380] ;  /* 0x00007000ff0477ac */ /* 0x000e220008000a00 */
[----:B------:R-:W-:Y:S01]  /*0050*/  VIADD R6, R6, 0xffffffff ;  /* 0xffffffff06067836 */ /* 0x000fe20000000000 */
[----:B------:R-:W-:Y:S01]  /*0060*/  PRMT R4, RZ, 0x7610, R4 ;  /* 0x00007610ff047816 */ /* 0x000fe20000000004 */
[----:B------:R-:W-:Y:S01]  /*0070*/  IMAD.MOV.U32 R5, RZ, RZ, RZ ;  /* 0x000000ffff057224 */ /* 0x000fe200078e00ff */
[----:B------:R-:W-:Y:S01]  /*0080*/  PRMT R0, RZ, 0x7610, R0 ;  /* 0x00007610ff007816 */ /* 0x000fe20000000000 */
[----:B------:R-:W1:Y:S01]  /*0090*/  LDCU.U16 UR6, c[0x0][0x388] ;  /* 0x00007100ff0677ac */ /* 0x000e620008000400 */
[----:B------:R-:W2:Y:S01]  /*00a0*/  LDCU.64 UR8, c[0x0][0x358] ;  /* 0x00006b00ff0877ac */ /* 0x000ea20008000a00 */
[----:B0-----:R-:W-:-:S04]  /*00b0*/  UIADD3 UR4, UP0, UPT, UR4, 0x10, URZ ;  /* 0x0000001004047890 */ /* 0x001fc8000ff1e0ff */
[----:B------:R-:W-:-:S12]  /*00c0*/  UIADD3.X UR5, UPT, UPT, URZ, UR5, URZ, UP0, !UPT ;  /* 0x00000005ff057290 */ /* 0x000fd800087fe4ff */
.L_x_5:
[----:B0--3--:R-:W0:Y:S01]  /*00d0*/  LDC R8, c[0x0][0x388] ;  /* 0x0000e200ff087b82 */ /* 0x009e220000000800 */
[----:B------:R-:W-:Y:S02]  /*00e0*/  VIADD R9, R5, 0x1 ;  /* 0x0000000105097836 */ /* 0x000fe40000000000 */
[--C-:B------:R-:W-:Y:S02]  /*00f0*/  IMAD.MOV.U32 R11, RZ, RZ, R5.reuse ;  /* 0x000000ffff0b7224 */ /* 0x100fe400078e0005 */
[----:B------:R-:W-:Y:S01]  /*0100*/  IMAD.IADD R16, R6, 0x1, -R5 ;  /* 0x0000000106107824 */ /* 0x000fe200078e0a05 */
[----:B------:R-:W-:Y:S02]  /*0110*/  ISETP.NE.AND P0, PT, R9, R6, PT ;  /* 0x000000060900720c */ /* 0x000fe40003f05270 */
[----:B------:R-:W3:Y:S01]  /*0120*/  LDC.64 R2, c[0x0][0x380] ;  /* 0x0000e000ff027b82 */ /* 0x000ee20000000a00 */
[----:B0-----:R-:W-:-:S04]  /*0130*/  IADD3 R7, PT, PT, -R5, -0x2, R8 ;  /* 0xfffffffe05077810 */ /* 0x001fc80007ffe108 */
[----:B------:R-:W-:Y:S01]  /*0140*/  ISETP.GE.U32.AND P1, PT, R7, 0x7, PT ;  /* 0x000000070700780c */ /* 0x000fe20003f26070 */
[----:B------:R-:W-:Y:S02]  /*0150*/  IMAD.MOV.U32 R7, RZ, RZ, R9 ;  /* 0x000000ffff077224 */ /* 0x000fe400078e0009 */
[----:B---3--:R-:W-:-:S04]  /*0160*/  IMAD.WIDE.U32 R2, R5, 0x4, R2 ;  /* 0x0000000405027825 */ /* 0x008fc800078e0002 */
[----:B------:R-:W-:-:S06]  /*0170*/  IMAD.MOV.U32 R5, RZ, RZ, R9 ;  /* 0x000000ffff057224 */ /* 0x000fcc00078e0009 */
[----:B------:R-:W-:Y:S05]  /*0180*/  @!P1 BRA `(.L_x_0) ;  /* 0x0000000000e49947 */ /* 0x000fea0003800000 */
[----:B------:R-:W-:Y:S01]  /*0190*/  IMAD.U32 R8, RZ, RZ, UR4 ;  /* 0x00000004ff087e24 */ /* 0x000fe2000f8e00ff */
[----:B------:R-:W-:Y:S01]  /*01a0*/  LOP3.LUT R10, R16, 0xfffffff8, RZ, 0xc0, !PT ;  /* 0xfffffff8100a7812 */ /* 0x000fe200078ec0ff */
[----:B------:R-:W-:Y:S02]  /*01b0*/  IMAD.U32 R9, RZ, RZ, UR5 ;  /* 0x00000005ff097e24 */ /* 0x000fe4000f8e00ff */
[----:B------:R-:W-:Y:S02]  /*01c0*/  IMAD.MOV.U32 R7, RZ, RZ, R11 ;  /* 0x000000ffff077224 */ /* 0x000fe400078e000b */
[----:B------:R-:W-:-:S04]  /*01d0*/  IMAD.WIDE.U32 R8, R11, 0x4, R8 ;  /* 0x000000040b087825 */ /* 0x000fc800078e0008 */
[----:B------:R-:W-:Y:S02]  /*01e0*/  IMAD.MOV.U32 R12, RZ, RZ, R8 ;  /* 0x000000ffff0c7224 */ /* 0x000fe400078e0008 */
[----:B------:R-:W-:Y:S02]  /*01f0*/  IMAD.MOV.U32 R13, RZ, RZ, R9 ;  /* 0x000000ffff0d7224 */ /* 0x000fe400078e0009 */
[----:B------:R-:W-:-:S07]  /*0200*/  IMAD.MOV R10, RZ, RZ, -R10 ;  /* 0x000000ffff0a7224 */ /* 0x000fce00078e0a0a */
.L_x_1:
[----:B0-----:R-:W-:Y:S01]  /*0210*/  IMAD.MOV.U32 R8, RZ, RZ, R12 ;  /* 0x000000ffff087224 */ /* 0x001fe200078e000c */
[----:B--2---:R-:W2:Y:S01]  /*0220*/  LDG.E R11, desc[UR8][R2.64] ;  /* 0x00000008020b7981 */ /* 0x004ea2000c1e1900 */
[----:B------:R-:W-:-:S05]  /*0230*/  IMAD.MOV.U32 R9, RZ, RZ, R13 ;  /* 0x000000ffff097224 */ /* 0x000fca00078e000d */
[----:B------:R-:W2:Y:S02]  /*0240*/  LDG.E R12, desc[UR8][R8.64+-0xc] ;  /* 0xfffff408080c7981 */ /* 0x000ea4000c1e1900 */
[----:B--2---:R-:W-:-:S13]  /*0250*/  FSETP.GT.AND P1, PT, R11, R12, PT ;  /* 0x0000000c0b00720b */ /* 0x004fda0003f24000 */
[----:B------:R-:W-:Y:S04]  /*0260*/  @P1 STG.E desc[UR8][R2.64], R12 ;  /* 0x0000000c02001986 */ /* 0x000fe8000c101908 */
[----:B------:R0:W-:Y:S04]  /*0270*/  @P1 STG.E desc[UR8][R8.64+-0xc], R11 ;  /* 0xfffff40b08001986 */ /* 0x0001e8000c101908 */
[----:B------:R-:W2:Y:S04]  /*0280*/  LDG.E R13, desc[UR8][R8.64+-0x8] ;  /* 0xfffff808080d7981 */ /* 0x000ea8000c1e1900 */
[----:B0-----:R-:W2:Y:S02]  /*0290*/  @P1 LDG.E R11, desc[UR8][R2.64] ;  /* 0x00000008020b1981 */ /* 0x001ea4000c1e1900 */
        /* <DEDUP_REMOVED lines=29> */
[----:B0-----:R-:W2:Y:S01]  /*0470*/  @P1 LDG.E R11, desc[UR8][R2.64] ;  /* 0x00000008020b1981 */ /* 0x001ea2000c1e1900 */
[----:B------:R-:W-:-:S05]  /*0480*/  VIADD R10, R10, 0x8 ;  /* 0x000000080a0a7836 */ /* 0x000fca0000000000 */
[----:B------:R-:W-:Y:S01]  /*0490*/  ISETP.NE.AND P2, PT, R10, RZ, PT ;  /* 0x000000ff0a00720c */ /* 0x000fe20003f45270 */
[----:B------:R-:W-:Y:S01]  /*04a0*/  VIADD R7, R7, 0x8 ;  /* 0x0000000807077836 */ /* 0x000fe20000000000 */
[----:B--2---:R-:W-:-:S13]  /*04b0*/  FSETP.GT.AND P1, PT, R11, R17, PT ;  /* 0x000000110b00720b */ /* 0x004fda0003f24000 */
[----:B------:R0:W-:Y:S04]  /*04c0*/  @P1 STG.E desc[UR8][R2.64], R17 ;  /* 0x0000001102001986 */ /* 0x0001e8000c101908 */
[----:B------:R0:W-:Y:S01]  /*04d0*/  @P1 STG.E desc[UR8][R8.64+0x10], R11 ;  /* 0x0000100b08001986 */ /* 0x0001e2000c101908 */
[----:B------:R-:W-:-:S05]  /*04e0*/  IADD3 R12, P1, PT, R8, 0x20, RZ ;  /* 0x00000020080c7810 */ /* 0x000fca0007f3e0ff */
[----:B------:R-:W-:Y:S01]  /*04f0*/  IMAD.X R13, RZ, RZ, R9, P1 ;  /* 0x000000ffff0d7224 */ /* 0x000fe200008e0609 */
[----:B------:R-:W-:Y:S07]  /*0500*/  @P2 BRA `(.L_x_1) ;  /* 0xfffffffc00402947 */ /* 0x000fee000383ffff */
[----:B------:R-:W-:-:S07]  /*0510*/  VIADD R7, R7, 0x1 ;  /* 0x0000000107077836 */ /* 0x000fce0000000000 */
.L_x_0:
[----:B------:R-:W-:-:S13]  /*0520*/  LOP3.LUT P1, RZ, R16, 0x7, RZ, 0xc0, !PT ;  /* 0x0000000710ff7812 */ /* 0x000fda000782c0ff */
[----:B------:R-:W-:Y:S05]  /*0530*/  @!P1 BRA `(.L_x_2) ;  /* 0x0000000000ec9947 */ /* 0x000fea0003800000 */
[----:B0-----:R-:W-:-:S05]  /*0540*/  LOP3.LUT R8, RZ, R0, RZ, 0x33, !PT ;  /* 0x00000000ff087212 */ /* 0x001fca00078e33ff */
[----:B-1----:R-:W-:-:S05]  /*0550*/  VIADD R8, R8, UR6 ;  /* 0x0000000608087c36 */ /* 0x002fca0008000000 */
[----:B------:R-:W-:-:S04]  /*0560*/  LOP3.LUT R8, R8, 0x7, RZ, 0xc0, !PT ;  /* 0x0000000708087812 */ /* 0x000fc800078ec0ff */
[C---:B------:R-:W-:Y:S01]  /*0570*/  LOP3.LUT P1, RZ, R8.reuse, 0x3, RZ, 0xc0, !PT ;  /* 0x0000000308ff7812 */ /* 0x040fe2000782c0ff */
[----:B------:R-:W-:-:S05]  /*0580*/  VIADD R9, R8, 0xffffffff ;  /* 0xffffffff08097836 */ /* 0x000fca0000000000 */
[----:B------:R-:W-:-:S13]  /*0590*/  ISETP.GE.U32.AND P2, PT, R9, 0x3, PT ;  /* 0x000000030900780c */ /* 0x000fda0003f46070 */
[----:B------:R-:W-:Y:S05]  /*05a0*/  @!P2 BRA `(.L_x_3) ;  /* 0x00000000005ca947 */ /* 0x000fea0003800000 */
[----:B------:R-:W0:Y:S01]  /*05b0*/  LDC.64 R8, c[0x0][0x380] ;  /* 0x0000e000ff087b82 */ /* 0x000e220000000a00 */
[----:B--2---:R-:W2:Y:S01]  /*05c0*/  LDG.E R11, desc[UR8][R2.64] ;  /* 0x00000008020b7981 */ /* 0x004ea2000c1e1900 */
[----:B0-----:R-:W-:-:S05]  /*05d0*/  IMAD.WIDE.U32 R8, R7, 0x4, R8 ;  /* 0x0000000407087825 */ /* 0x001fca00078e0008 */
        /* <DEDUP_REMOVED lines=16> */
[----:B------:R-:W-:Y:S01]  /*06e0*/  VIADD R7, R7, 0x4 ;  /* 0x0000000407077836 */ /* 0x000fe20000000000 */
[----:B--2---:R-:W-:-:S13]  /*06f0*/  FSETP.GT.AND P2, PT, R11, R10, PT ;  /* 0x0000000a0b00720b */ /* 0x004fda0003f44000 */
[----:B------:R0:W-:Y:S04]  /*0700*/  @P2 STG.E desc[UR8][R2.64], R10 ;  /* 0x0000000a02002986 */ /* 0x0001e8000c101908 */
[----:B------:R0:W-:Y:S02]  /*0710*/  @P2 STG.E desc[UR8][R8.64+0xc], R11 ;  /* 0x00000c0b08002986 */ /* 0x0001e4000c101908 */
.L_x_3:
[----:B------:R-:W-:Y:S05]  /*0720*/  @!P1 BRA `(.L_x_2) ;  /* 0x0000000000709947 */ /* 0x000fea0003800000 */
[----:B0-----:R-:W-:-:S05]  /*0730*/  LOP3.LUT R8, R4, 0x3, RZ, 0x3c, !PT ;  /* 0x0000000304087812 */ /* 0x001fca00078e3cff */
[----:B------:R-:W-:-:S05]  /*0740*/  VIADD R8, R8, UR6 ;  /* 0x0000000608087c36 */ /* 0x000fca0008000000 */
[C---:B------:R-:W-:Y:S02]  /*0750*/  LOP3.LUT R9, R8.reuse, 0x3, RZ, 0xc0, !PT ;  /* 0x0000000308097812 */ /* 0x040fe400078ec0ff */
[----:B------:R-:W-:Y:S02]  /*0760*/  LOP3.LUT R8, R8, 0x1, RZ, 0xc0, !PT ;  /* 0x0000000108087812 */ /* 0x000fe400078ec0ff */
[----:B------:R-:W-:Y:S02]  /*0770*/  ISETP.NE.AND P2, PT, R9, 0x1, PT ;  /* 0x000000010900780c */ /* 0x000fe40003f45270 */
[----:B------:R-:W-:-:S11]  /*0780*/  ISETP.NE.U32.AND P1, PT, R8, 0x1, PT ;  /* 0x000000010800780c */ /* 0x000fd60003f25070 */
        /* <DEDUP_REMOVED lines=14> */
.L_x_4:
[----:B------:R-:W-:Y:S05]  /*0870*/  @P1 BRA `(.L_x_2) ;  /* 0x00000000001c1947 */ /* 0x000fea0003800000 */
[----:B0-----:R-:W0:Y:S02]  /*0880*/  LDC.64 R8, c[0x0][0x380] ;  /* 0x0000e000ff087b82 */ /* 0x001e240000000a00 */
[----:B0-----:R-:W-:Y:S02]  /*0890*/  IMAD.WIDE.U32 R8, R7, 0x4, R8 ;  /* 0x0000000407087825 */ /* 0x001fe400078e0008 */
[----:B--2---:R-:W2:Y:S04]  /*08a0*/  LDG.E R7, desc[UR8][R2.64] ;  /* 0x0000000802077981 */ /* 0x004ea8000c1e1900 */
[----:B------:R-:W2:Y:S02]  /*08b0*/  LDG.E R10, desc[UR8][R8.64] ;  /* 0x00000008080a7981 */ /* 0x000ea4000c1e1900 */
[----:B--2---:R-:W-:-:S13]  /*08c0*/  FSETP.GT.AND P1, PT, R7, R10, PT ;  /* 0x0000000a0700720b */ /* 0x004fda0003f24000 */
[----:B------:R3:W-:Y:S04]  /*08d0*/  @P1 STG.E desc[UR8][R2.64], R10 ;  /* 0x0000000a02001986 */ /* 0x0007e8000c101908 */
[----:B------:R3:W-:Y:S02]  /*08e0*/  @P1 STG.E desc[UR8][R8.64], R7 ;  /* 0x0000000708001986 */ /* 0x0007e4000c101908 */
.L_x_2:
[----:B------:R-:W-:Y:S02]  /*08f0*/  VIADD R0, R0, 0x1 ;  /* 0x0000000100007836 */ /* 0x000fe40000000000 */
[----:B------:R-:W-:Y:S01]  /*0900*/  VIADD R4, R4, 0x1 ;  /* 0x0000000104047836 */ /* 0x000fe20000000000 */
[----:B------:R-:W-:Y:S06]  /*0910*/  @P0 BRA `(.L_x_5) ;  /* 0xfffffff400ec0947 */ /* 0x000fec000383ffff */
[----:B-12---:R-:W-:Y:S05]  /*0920*/  EXIT ;  /* 0x000000000000794d */ /* 0x006fea0003800000 */
.L_x_6:
[----:B------:R-:W-:-:S00]  /*0930*/  BRA `(.L_x_6) ;  /* 0xfffffffc00fc7947 */ /* 0x000fc0000383ffff */
[----:B------:R-:W-:-:S00]  /*0940*/  NOP ;  /* 0x0000000000007918 */ /* 0x000fc00000000000 */
        /* <DEDUP_REMOVED lines=11> */
.L_x_7:


//--------------------- .nv.shared.reserved.0     --------------------------
	.section	.nv.shared.reserved.0,"aw",@nobits
	.weak		__nv_reservedSMEM_offset_0_alias
	.size		__nv_reservedSMEM_offset_0_alias, 0, 64
	.other		__nv_reservedSMEM_offset_0_alias,@"STO_CUDA_RESERVED_SHARED STV_DEFAULT"
__nv_reservedSMEM_offset_0_alias:
	.zero		0
	.zero		64


//--------------------- .nv.constant0._Z10bubbleSortPfi --------------------------
	.section	.nv.constant0._Z10bubbleSortPfi,"a",@progbits
	.sectionflags	@""
	.align	4
.nv.constant0._Z10bubbleSortPfi:
	.zero		908


//--------------------- SYMBOLS --------------------------

	.type		.nv.reservedSmem.offset0,@object
	.size		.nv.reservedSmem.offset0,0x4
